	.headerflags	@"EF_CUDA_TEXMODE_UNIFIED EF_CUDA_64BIT_ADDRESS EF_CUDA_ACCELERATORS EF_CUDA_SM90 EF_CUDA_VIRTUAL_SM(EF_CUDA_SM90)"
	.elftype	@"ET_EXEC"


//--------------------- .nv.info                  --------------------------
	.section	.nv.info,"",@"SHT_CUDA_INFO"
	.align	4


	//----- nvinfo : EIATTR_REGCOUNT
	.align		4
        /*0000*/ 	.byte	0x04, 0x2f
        /*0002*/ 	.short	(.L_2 - .L_1)
	.align		4
.L_1:
        /*0004*/ 	.word	index@(triton_poi_fused_add_native_layer_norm_4)
        /*0008*/ 	.word	0x0000001c


	//----- nvinfo : EIATTR_MIN_STACK_SIZE
	.align		4
.L_2:
        /*000c*/ 	.byte	0x04, 0x12
        /*000e*/ 	.short	(.L_4 - .L_3)
	.align		4
.L_3:
        /*0010*/ 	.word	index@(triton_poi_fused_add_native_layer_norm_4)
        /*0014*/ 	.word	0x00000000


	//----- nvinfo : EIATTR_FRAME_SIZE
	.align		4
.L_4:
        /*0018*/ 	.byte	0x04, 0x11
        /*001a*/ 	.short	(.L_6 - .L_5)
	.align		4
.L_5:
        /*001c*/ 	.word	index@(triton_poi_fused_add_native_layer_norm_4)
        /*0020*/ 	.word	0x00000000


	//----- nvinfo : EIATTR_MIN_STACK_SIZE
	.align		4
.L_6:
        /*0024*/ 	.byte	0x04, 0x12
        /*0026*/ 	.short	(.L_8 - .L_7)
	.align		4
.L_7:
        /*0028*/ 	.word	index@(triton_poi_fused_add_native_layer_norm_4)
        /*002c*/ 	.word	0x00000000
.L_8:


//--------------------- .nv.info.triton_poi_fused_add_native_layer_norm_4 --------------------------
	.section	.nv.info.triton_poi_fused_add_native_layer_norm_4,"",@"SHT_CUDA_INFO"
	.sectionflags	@""
	.align	4


	//----- nvinfo : EIATTR_CUDA_API_VERSION
	.align		4
        /*0000*/ 	.byte	0x04, 0x37
        /*0002*/ 	.short	(.L_10 - .L_9)
.L_9:
        /*0004*/ 	.word	0x0000007c


	//----- nvinfo : EIATTR_KPARAM_INFO
	.align		4
.L_10:
        /*0008*/ 	.byte	0x04, 0x17
        /*000a*/ 	.short	(.L_12 - .L_11)
.L_11:
        /*000c*/ 	.word	0x00000000
        /*0010*/ 	.short	0x0008
        /*0012*/ 	.short	0x003c
        /*0014*/ 	.byte	0x00, 0xf0, 0x11, 0x00


	//----- nvinfo : EIATTR_KPARAM_INFO
	.align		4
.L_12:
        /*0018*/ 	.byte	0x04, 0x17
        /*001a*/ 	.short	(.L_14 - .L_13)
.L_13:
        /*001c*/ 	.word	0x00000000
        /*0020*/ 	.short	0x0007
        /*0022*/ 	.short	0x0038
        /*0024*/ 	.byte	0x00, 0xf0, 0x11, 0x00


	//----- nvinfo : EIATTR_KPARAM_INFO
	.align		4
.L_14:
        /*0028*/ 	.byte	0x04, 0x17
        /*002a*/ 	.short	(.L_16 - .L_15)
.L_15:
        /*002c*/ 	.word	0x00000000
        /*0030*/ 	.short	0x0006
        /*0032*/ 	.short	0x0030
        /*0034*/ 	.byte	0x00, 0xf4, 0x21, 0x00


	//----- nvinfo : EIATTR_KPARAM_INFO
	.align		4
.L_16:
        /*0038*/ 	.byte	0x04, 0x17
        /*003a*/ 	.short	(.L_18 - .L_17)
.L_17:
        /*003c*/ 	.word	0x00000000
        /*0040*/ 	.short	0x0005
        /*0042*/ 	.short	0x0028
        /*0044*/ 	.byte	0x00, 0xf4, 0x21, 0x00


	//----- nvinfo : EIATTR_KPARAM_INFO
	.align		4
.L_18:
        /*0048*/ 	.byte	0x04, 0x17
        /*004a*/ 	.short	(.L_20 - .L_19)
.L_19:
        /*004c*/ 	.word	0x00000000
        /*0050*/ 	.short	0x0004
        /*0052*/ 	.short	0x0020
        /*0054*/ 	.byte	0x00, 0xf4, 0x21, 0x00


	//----- nvinfo : EIATTR_KPARAM_INFO
	.align		4
.L_20:
        /*0058*/ 	.byte	0x04, 0x17
        /*005a*/ 	.short	(.L_22 - .L_21)
.L_21:
        /*005c*/ 	.word	0x00000000
        /*0060*/ 	.short	0x0003
        /*0062*/ 	.short	0x0018
        /*0064*/ 	.byte	0x00, 0xf4, 0x21, 0x00


	//----- nvinfo : EIATTR_KPARAM_INFO
	.align		4
.L_22:
        /*0068*/ 	.byte	0x04, 0x17
        /*006a*/ 	.short	(.L_24 - .L_23)
.L_23:
        /*006c*/ 	.word	0x00000000
        /*0070*/ 	.short	0x0002
        /*0072*/ 	.short	0x0010
        /*0074*/ 	.byte	0x00, 0xf4, 0x21, 0x00


	//----- nvinfo : EIATTR_KPARAM_INFO
	.align		4
.L_24:
        /*0078*/ 	.byte	0x04, 0x17
        /*007a*/ 	.short	(.L_26 - .L_25)
.L_25:
        /*007c*/ 	.word	0x00000000
        /*0080*/ 	.short	0x0001
        /*0082*/ 	.short	0x0008
        /*0084*/ 	.byte	0x00, 0xf4, 0x21, 0x00


	//----- nvinfo : EIATTR_KPARAM_INFO
	.align		4
.L_26:
        /*0088*/ 	.byte	0x04, 0x17
        /*008a*/ 	.short	(.L_28 - .L_27)
.L_27:
        /*008c*/ 	.word	0x00000000
        /*0090*/ 	.short	0x0000
        /*0092*/ 	.short	0x0000
        /*0094*/ 	.byte	0x00, 0xf4, 0x21, 0x00


	//----- nvinfo : EIATTR_SPARSE_MMA_MASK
	.align		4
.L_28:
        /*0098*/ 	.byte	0x03, 0x50
        /*009a*/ 	.short	0x0000


	//----- nvinfo : EIATTR_MAXREG_COUNT
	.align		4
        /*009c*/ 	.byte	0x03, 0x1b
        /*009e*/ 	.short	0x00ff


	//----- nvinfo : EIATTR_EXIT_INSTR_OFFSETS
	.align		4
        /*00a0*/ 	.byte	0x04, 0x1c
        /*00a2*/ 	.short	(.L_30 - .L_29)


	//   ....[0]....
.L_29:
        /*00a4*/ 	.word	0x000004b0


	//   ....[1]....
        /*00a8*/ 	.word	0x000004d0


	//----- nvinfo : EIATTR_REQNTID
	.align		4
.L_30:
        /*00ac*/ 	.byte	0x04, 0x10
        /*00ae*/ 	.short	(.L_32 - .L_31)
.L_31:
        /*00b0*/ 	.word	0x00000020
        /*00b4*/ 	.word	0x00000001
        /*00b8*/ 	.word	0x00000001


	//----- nvinfo : EIATTR_CBANK_PARAM_SIZE
	.align		4
.L_32:
        /*00bc*/ 	.byte	0x03, 0x19
        /*00be*/ 	.short	0x0040


	//----- nvinfo : EIATTR_PARAM_CBANK
	.align		4
        /*00c0*/ 	.byte	0x04, 0x0a
        /*00c2*/ 	.short	(.L_34 - .L_33)
	.align		4
.L_33:
        /*00c4*/ 	.word	index@(.nv.constant0.triton_poi_fused_add_native_layer_norm_4)
        /*00c8*/ 	.short	0x0210
        /*00ca*/ 	.short	0x0040


	//----- nvinfo : EIATTR_SW_WAR
	.align		4
.L_34:
        /*00cc*/ 	.byte	0x04, 0x36
        /*00ce*/ 	.short	(.L_36 - .L_35)
.L_35:
        /*00d0*/ 	.word	0x00000008
.L_36:


//--------------------- .nv.callgraph             --------------------------
	.section	.nv.callgraph,"",@"SHT_CUDA_CALLGRAPH"
	.align	4
	.sectionentsize	8
	.align		4
        /*0000*/ 	.word	0x00000000
	.align		4
        /*0004*/ 	.word	0xffffffff
	.align		4
        /*0008*/ 	.word	0x00000000
	.align		4
        /*000c*/ 	.word	0xfffffffe
	.align		4
        /*0010*/ 	.word	0x00000000
	.align		4
        /*0014*/ 	.word	0xfffffffd
	.align		4
        /*0018*/ 	.word	0x00000000
	.align		4
        /*001c*/ 	.word	0xfffffffc


//--------------------- .nv.constant4             --------------------------
	.section	.nv.constant4,"a",@progbits
	.align	8
	.align		8
.nv.constant4:
        /*0000*/ 	.dword	_$_str


//--------------------- .text.triton_poi_fused_add_native_layer_norm_4 --------------------------
	.section	.text.triton_poi_fused_add_native_layer_norm_4,"ax",@progbits
	.sectionflags	@"SHF_BARRIERS=1"
	.align	128
        .global         triton_poi_fused_add_native_layer_norm_4
        .type           triton_poi_fused_add_native_layer_norm_4,@function
        .size           triton_poi_fused_add_native_layer_norm_4,(.L_x_1 - triton_poi_fused_add_native_layer_norm_4)
        .other          triton_poi_fused_add_native_layer_norm_4,@"STO_CUDA_ENTRY STV_DEFAULT"
triton_poi_fused_add_native_layer_norm_4:
.text.triton_poi_fused_add_native_layer_norm_4:
[----:B------:R-:W0:Y:S01]  /*0000*/  LDC R1, c[0x0][0x28] ;  /* 0x00000a00ff017b82 */ /* 0x000e220000000800 */
[----:B------:R-:W1:Y:S07]  /*0010*/  S2R R0, SR_CTAID.Y ;  /* 0x0000000000007919 */ /* 0x000e6e0000002600 */
[----:B------:R-:W2:Y:S01]  /*0020*/  LDC.64 R2, c[0x0][0x210] ;  /* 0x00008400ff027b82 */ /* 0x000ea20000000a00 */
[----:B------:R-:W-:Y:S01]  /*0030*/  IMAD.MOV.U32 R14, RZ, RZ, RZ ;  /* 0x000000ffff0e7224 */ /* 0x000fe200078e00ff */
[----:B------:R-:W-:Y:S01]  /*0040*/  ULDC.64 UR6, c[0x0][0x208] ;  /* 0x0000820000067ab9 */ /* 0x000fe20000000a00 */
[----:B------:R-:W3:Y:S01]  /*0050*/  S2R R25, SR_TID.X ;  /* 0x0000000000197919 */ /* 0x000ee20000002100 */
[----:B------:R-:W4:Y:S04]  /*0060*/  S2R R10, SR_CTAID.X ;  /* 0x00000000000a7919 */ /* 0x000f280000002500 */
[----:B------:R-:W5:Y:S01]  /*0070*/  S2UR UR5, SR_CgaCtaId ;  /* 0x00000000000579c3 */ /* 0x000f620000008800 */
[----:B------:R-:W-:-:S07]  /*0080*/  UMOV UR4, 0x400 ;  /* 0x0000040000047882 */ /* 0x000fce0000000000 */
[----:B------:R-:W2:Y:S01]  /*0090*/  LDC.64 R12, c[0x0][0x238] ;  /* 0x00008e00ff0c7b82 */ /* 0x000ea20000000a00 */
[----:B-1----:R-:W-:Y:S01]  /*00a0*/  IMAD.SHL.U32 R0, R0, 0x10, RZ ;  /* 0x0000001000007824 */ /* 0x002fe200078e00ff */
[----:B---3--:R-:W-:-:S04]  /*00b0*/  SHF.R.U32.HI R11, RZ, 0x4, R25 ;  /* 0x00000004ff0b7819 */ /* 0x008fc80000011619 */
[----:B------:R-:W-:Y:S01]  /*00c0*/  LOP3.LUT R4, R0, 0xf, R25, 0xf8, !PT ;  /* 0x0000000f00047812 */ /* 0x000fe200078ef819 */
[----:B----4-:R-:W-:Y:S01]  /*00d0*/  IMAD.SHL.U32 R10, R10, 0x2, RZ ;  /* 0x000000020a0a7824 */ /* 0x010fe200078e00ff */
[----:B------:R-:W-:Y:S02]  /*00e0*/  SGXT.U32 R11, R11, 0x1 ;  /* 0x000000010b0b781a */ /* 0x000fe40000000000 */
[----:B------:R-:W-:-:S04]  /*00f0*/  SHF.R.S32.HI R5, RZ, 0x1f, R4 ;  /* 0x0000001fff057819 */ /* 0x000fc80000011404 */
[----:B------:R-:W-:Y:S02]  /*0100*/  LEA.HI R6, R5, R4, RZ, 0x2 ;  /* 0x0000000405067211 */ /* 0x000fe400078f10ff */
[----:B------:R-:W-:Y:S02]  /*0110*/  LOP3.LUT R5, R10, R11, RZ, 0xfc, !PT ;  /* 0x0000000b0a057212 */ /* 0x000fe400078efcff */
[C---:B------:R-:W-:Y:S01]  /*0120*/  LOP3.LUT R7, R6.reuse, 0xfffffffc, RZ, 0xc0, !PT ;  /* 0xfffffffc06077812 */ /* 0x040fe200078ec0ff */
[----:B------:R-:W-:Y:S01]  /*0130*/  IMAD.SHL.U32 R6, R6, 0x4, RZ ;  /* 0x0000000406067824 */ /* 0x000fe200078e00ff */
[----:B------:R-:W-:-:S03]  /*0140*/  ISETP.GE.AND P0, PT, R5, 0x4, PT ;  /* 0x000000040500780c */ /* 0x000fc60003f06270 */
[C---:B------:R-:W-:Y:S01]  /*0150*/  IMAD.IADD R8, R4.reuse, 0x1, -R7 ;  /* 0x0000000104087824 */ /* 0x040fe200078e0a07 */
[----:B------:R-:W-:-:S03]  /*0160*/  ISETP.LT.AND P0, PT, R4, 0x10, !P0 ;  /* 0x000000100400780c */ /* 0x000fc60004701270 */
[----:B------:R-:W-:Y:S01]  /*0170*/  IMAD R8, R5, 0x4, R8 ;  /* 0x0000000405087824 */ /* 0x000fe200078e0208 */
[----:B------:R-:W-:Y:S01]  /*0180*/  LOP3.LUT R5, R6, 0xfffffff0, RZ, 0xc0, !PT ;  /* 0xfffffff006057812 */ /* 0x000fe200078ec0ff */
[----:B------:R-:W-:Y:S01]  /*0190*/  IMAD.SHL.U32 R16, R25, 0x2, RZ ;  /* 0x0000000219107824 */ /* 0x000fe200078e00ff */
[----:B-----5:R-:W-:Y:S01]  /*01a0*/  UPRMT UR4, UR5, 0x654, UR4 ;  /* 0x0000065405047896 */ /* 0x020fe20008000004 */
[----:B------:R-:W1:Y:S01]  /*01b0*/  LDC.64 R6, c[0x0][0x228] ;  /* 0x00008a00ff067b82 */ /* 0x000e620000000a00 */
[----:B------:R-:W-:-:S05]  /*01c0*/  IADD3 R5, R8, R5, RZ ;  /* 0x0000000508057210 */ /* 0x000fca0007ffe0ff */
[----:B--2---:R-:W-:Y:S01]  /*01d0*/  IMAD.WIDE R2, R5, 0x4, R2 ;  /* 0x0000000405027825 */ /* 0x004fe200078e0202 */
[----:B------:R-:W-:Y:S01]  /*01e0*/  LOP3.LUT R11, R11, 0x1e, R16, 0xf8, !PT ;  /* 0x0000001e0b0b7812 */ /* 0x000fe200078ef810 */
[----:B------:R-:W2:Y:S03]  /*01f0*/  LDC.64 R8, c[0x0][0x220] ;  /* 0x00008800ff087b82 */ /* 0x000ea60000000a00 */
[----:B------:R3:W4:Y:S01]  /*0200*/  @P0 LDG.E.EL R14, desc[UR6][R2.64] ;  /* 0x00000006020e0981 */ /* 0x000722000c2e1900 */
[----:B------:R-:W-:Y:S01]  /*0210*/  SHF.R.U32.HI R5, RZ, 0x1, R25 ;  /* 0x00000001ff057819 */ /* 0x000fe20000011619 */
[----:B------:R-:W-:Y:S01]  /*0220*/  HFMA2.MMA R18, -RZ, RZ, 0, 0 ;  /* 0x00000000ff127435 */ /* 0x000fe200000001ff */
[----:B------:R-:W-:Y:S02]  /*0230*/  LOP3.LUT R17, R10, 0x1, R25, 0xf8, !PT ;  /* 0x000000010a117812 */ /* 0x000fe400078ef819 */
[----:B------:R-:W-:-:S02]  /*0240*/  SGXT.U32 R5, R5, 0x4 ;  /* 0x000000040505781a */ /* 0x000fc40000000000 */
[----:B------:R-:W-:Y:S02]  /*0250*/  ISETP.GE.AND P1, PT, R17, 0x4, PT ;  /* 0x000000041100780c */ /* 0x000fe40003f26270 */
[----:B------:R-:W-:Y:S02]  /*0260*/  LOP3.LUT R15, R0, R5, RZ, 0xfc, !PT ;  /* 0x00000005000f7212 */ /* 0x000fe400078efcff */
[----:B------:R-:W-:Y:S01]  /*0270*/  LOP3.LUT R0, R16, 0x1e, RZ, 0xc0, !PT ;  /* 0x0000001e10007812 */ /* 0x000fe200078ec0ff */
[----:B------:R-:W3:Y:S01]  /*0280*/  LDC.64 R4, c[0x0][0x218] ;  /* 0x00008600ff047b82 */ /* 0x000ee20000000a00 */
[C---:B------:R-:W-:Y:S01]  /*0290*/  ISETP.GE.AND P2, PT, R15.reuse, 0x10, PT ;  /* 0x000000100f00780c */ /* 0x040fe20003f46270 */
[C---:B-1----:R-:W-:Y:S01]  /*02a0*/  IMAD.WIDE R6, R15.reuse, 0x4, R6 ;  /* 0x000000040f067825 */ /* 0x042fe200078e0206 */
[----:B------:R-:W-:Y:S02]  /*02b0*/  LEA R0, R0, UR4, 0x1 ;  /* 0x0000000400007c11 */ /* 0x000fe4000f8e08ff */
[----:B------:R-:W-:-:S03]  /*02c0*/  ISETP.LT.AND P0, PT, R15, 0x10, !P1 ;  /* 0x000000100f00780c */ /* 0x000fc60004f01270 */
[----:B------:R-:W-:Y:S02]  /*02d0*/  IMAD R19, R11, 0x4, R0 ;  /* 0x000000040b137824 */ /* 0x000fe400078e0200 */
[----:B------:R-:W1:Y:S01]  /*02e0*/  LDC.64 R10, c[0x0][0x230] ;  /* 0x00008c00ff0a7b82 */ /* 0x000e620000000a00 */
[----:B------:R-:W-:Y:S02]  /*02f0*/  IMAD R21, R15, 0x4, R17 ;  /* 0x000000040f157824 */ /* 0x000fe400078e0211 */
[----:B------:R-:W-:Y:S02]  /*0300*/  IMAD.MOV.U32 R23, RZ, RZ, RZ ;  /* 0x000000ffff177224 */ /* 0x000fe400078e00ff */
[----:B---3--:R-:W-:-:S04]  /*0310*/  IMAD.WIDE R2, R21, 0x4, R4 ;  /* 0x0000000415027825 */ /* 0x008fc800078e0204 */
[----:B--2---:R-:W-:-:S04]  /*0320*/  IMAD.WIDE R4, R15, 0x4, R8 ;  /* 0x000000040f047825 */ /* 0x004fc800078e0208 */
[----:B------:R-:W-:Y:S02]  /*0330*/  IMAD.MOV.U32 R15, RZ, RZ, RZ ;  /* 0x000000ffff0f7224 */ /* 0x000fe400078e00ff */
[----:B-1----:R-:W-:-:S04]  /*0340*/  IMAD.WIDE R8, R17, 0x4, R10 ;  /* 0x0000000411087825 */ /* 0x002fc800078e020a */
[----:B0-----:R-:W-:Y:S01]  /*0350*/  IMAD.WIDE R10, R17, 0x4, R12 ;  /* 0x00000004110a7825 */ /* 0x001fe200078e020c */
[----:B------:R-:W-:Y:S01]  /*0360*/  CS2R R12, SRZ ;  /* 0x00000000000c7805 */ /* 0x000fe2000001ff00 */
[----:B----4-:R-:W-:Y:S01]  /*0370*/  STS [R19], R14 ;  /* 0x0000000e13007388 */ /* 0x010fe20000000800 */
[----:B------:R-:W-:Y:S06]  /*0380*/  BAR.SYNC.DEFER_BLOCKING 0x0 ;  /* 0x0000000000007b1d */ /* 0x000fec0000010000 */
[----:B------:R-:W2:Y:S04]  /*0390*/  @!P2 LDG.E.EL R18, desc[UR6][R6.64] ;  /* 0x000000060612a981 */ /* 0x000ea8000c2e1900 */
[----:B------:R0:W3:Y:S04]  /*03a0*/  @P0 LDG.E.EL R23, desc[UR6][R2.64] ;  /* 0x0000000602170981 */ /* 0x0000e8000c2e1900 */
[----:B------:R3:W4:Y:S04]  /*03b0*/  @!P2 LDG.E.EL R15, desc[UR6][R4.64] ;  /* 0x00000006040fa981 */ /* 0x000728000c2e1900 */
[----:B------:R-:W5:Y:S01]  /*03c0*/  @!P1 LDG.E.EL R12, desc[UR6][R8.64] ;  /* 0x00000006080c9981 */ /* 0x000f62000c2e1900 */
[----:B------:R-:W-:Y:S01]  /*03d0*/  LOP3.LUT R16, R16, 0x3c, RZ, 0xc0, !PT ;  /* 0x0000003c10107812 */ /* 0x000fe200078ec0ff */
[----:B0-----:R-:W0:Y:S02]  /*03e0*/  LDC.64 R2, c[0x0][0x240] ;  /* 0x00009000ff027b82 */ /* 0x001e240000000a00 */
[----:B------:R-:W5:Y:S01]  /*03f0*/  @!P1 LDG.E.EL R13, desc[UR6][R10.64] ;  /* 0x000000060a0d9981 */ /* 0x000f62000c2e1900 */
[----:B------:R-:W-:-:S02]  /*0400*/  LOP3.LUT R0, R25, 0x1f, RZ, 0xc0, !PT ;  /* 0x0000001f19007812 */ /* 0x000fc400078ec0ff */
[----:B------:R-:W-:-:S05]  /*0410*/  IADD3 R7, R16, UR4, RZ ;  /* 0x0000000410077c10 */ /* 0x000fca000fffe0ff */
[----:B------:R-:W-:-:S06]  /*0420*/  IMAD R0, R0, 0x4, R7 ;  /* 0x0000000400007824 */ /* 0x000fcc00078e0207 */
[----:B------:R-:W3:Y:S01]  /*0430*/  LDS R0, [R0] ;  /* 0x0000000000007984 */ /* 0x000ee20000000800 */
[----:B0-----:R-:W-:-:S04]  /*0440*/  IMAD.WIDE R2, R21, 0x4, R2 ;  /* 0x0000000415027825 */ /* 0x001fc800078e0202 */
[----:B--2---:R-:W-:Y:S01]  /*0450*/  FADD R18, R18, 9.9999997473787516356e-06 ;  /* 0x3727c5ac12127421 */ /* 0x004fe20000000000 */
[----:B---3--:R-:W-:-:S05]  /*0460*/  FADD R4, R0, R23 ;  /* 0x0000001700047221 */ /* 0x008fca0000000000 */
[----:B------:R-:W0:Y:S01]  /*0470*/  MUFU.RSQ R18, R18 ;  /* 0x0000001200127308 */ /* 0x000e220000001400 */
[----:B----4-:R-:W-:-:S04]  /*0480*/  FADD R15, R4, -R15 ;  /* 0x8000000f040f7221 */ /* 0x010fc80000000000 */
[----:B0-----:R-:W-:-:S04]  /*0490*/  FMUL R4, R18, R15 ;  /* 0x0000000f12047220 */ /* 0x001fc80000400000 */
[----:B-----5:R-:W-:Y:S01]  /*04a0*/  FFMA R13, R4, R12, R13 ;  /* 0x0000000c040d7223 */ /* 0x020fe2000000000d */
[----:B------:R-:W-:Y:S06]  /*04b0*/  @!P0 EXIT ;  /* 0x000000000000894d */ /* 0x000fec0003800000 */
[----:B------:R-:W-:Y:S01]  /*04c0*/  STG.E desc[UR6][R2.64], R13 ;  /* 0x0000000d02007986 */ /* 0x000fe2000c101906 */
[----:B------:R-:W-:Y:S05]  /*04d0*/  EXIT ;  /* 0x000000000000794d */ /* 0x000fea0003800000 */
.L_x_0:
[----:B------:R-:W-:-:S00]  /*04e0*/  BRA `(.L_x_0) ;  /* 0xfffffffc00fc7947 */ /* 0x000fc0000383ffff */
[----:B------:R-:W-:-:S00]  /*04f0*/  NOP ;  /* 0x0000000000007918 */ /* 0x000fc00000000000 */
        /* <DEDUP_REMOVED lines=8> */
.L_x_1:


//--------------------- .nv.global.init           --------------------------
	.section	.nv.global.init,"aw",@progbits
.nv.global.init:
	.type		_$_str,@object
	.size		_$_str,(.L_0 - _$_str)
_$_str:
        /*0000*/ 	.byte	0x5f, 0x5f, 0x43, 0x55, 0x44, 0x41, 0x5f, 0x46, 0x54, 0x5a, 0x00
.L_0:


//--------------------- .nv.shared.triton_poi_fused_add_native_layer_norm_4 --------------------------
	.section	.nv.shared.triton_poi_fused_add_native_layer_norm_4,"aw",@nobits
	.sectionflags	@""
	.align	16
	.zero		1024


//--------------------- .nv.constant0.triton_poi_fused_add_native_layer_norm_4 --------------------------
	.section	.nv.constant0.triton_poi_fused_add_native_layer_norm_4,"a",@progbits
	.sectionflags	@""
	.align	4
.nv.constant0.triton_poi_fused_add_native_layer_norm_4:
	.zero		592
